//
// Generated by NVIDIA NVVM Compiler
//
// Compiler Build ID: CL-36424714
// Cuda compilation tools, release 13.0, V13.0.88
// Based on NVVM 20.0.0
//

.version 9.0
.target sm_100
.address_size 64

	// .globl	_Z10ZYMSgemm2DPfS_S_iii
// _ZZ10ZYMSgemm2DPfS_S_iiiE2As has been demoted
// _ZZ10ZYMSgemm2DPfS_S_iiiE2Bs has been demoted

.visible .entry _Z10ZYMSgemm2DPfS_S_iii(
	.param .u64 .ptr .align 1 _Z10ZYMSgemm2DPfS_S_iii_param_0,
	.param .u64 .ptr .align 1 _Z10ZYMSgemm2DPfS_S_iii_param_1,
	.param .u64 .ptr .align 1 _Z10ZYMSgemm2DPfS_S_iii_param_2,
	.param .u32 _Z10ZYMSgemm2DPfS_S_iii_param_3,
	.param .u32 _Z10ZYMSgemm2DPfS_S_iii_param_4,
	.param .u32 _Z10ZYMSgemm2DPfS_S_iii_param_5
)
{
	.reg .pred 	%p<12>;
	.reg .b32 	%r<43>;
	.reg .b32 	%f<111>;
	.reg .b64 	%rd<13>;
	// demoted variable
	.shared .align 4 .b8 _ZZ10ZYMSgemm2DPfS_S_iiiE2As[4096];
	// demoted variable
	.shared .align 4 .b8 _ZZ10ZYMSgemm2DPfS_S_iiiE2Bs[4096];
	ld.param.u64 	%rd3, [_Z10ZYMSgemm2DPfS_S_iii_param_0];
	ld.param.u64 	%rd4, [_Z10ZYMSgemm2DPfS_S_iii_param_1];
	ld.param.u64 	%rd5, [_Z10ZYMSgemm2DPfS_S_iii_param_2];
	ld.param.u32 	%r24, [_Z10ZYMSgemm2DPfS_S_iii_param_3];
	ld.param.u32 	%r25, [_Z10ZYMSgemm2DPfS_S_iii_param_4];
	ld.param.u32 	%r26, [_Z10ZYMSgemm2DPfS_S_iii_param_5];
	mov.u32 	%r27, %ctaid.y;
	shl.b32 	%r28, %r27, 5;
	mov.u32 	%r40, %tid.y;
	add.s32 	%r2, %r28, %r40;
	mov.u32 	%r29, %ctaid.x;
	shl.b32 	%r3, %r29, 5;
	mov.u32 	%r38, %tid.x;
	add.s32 	%r5, %r3, %r38;
	setp.lt.s32 	%p1, %r26, 1;
	mov.f32 	%f110, 0f00000000;
	@%p1 bra 	$L__BB0_7;
	add.s32 	%r30, %r26, 31;
	shr.u32 	%r31, %r30, 5;
	shl.b32 	%r32, %r40, 7;
	mov.u32 	%r33, _ZZ10ZYMSgemm2DPfS_S_iiiE2As;
	add.s32 	%r6, %r33, %r32;
	shl.b32 	%r34, %r38, 2;
	add.s32 	%r7, %r6, %r34;
	mov.u32 	%r35, _ZZ10ZYMSgemm2DPfS_S_iiiE2Bs;
	add.s32 	%r9, %r35, %r34;
	add.s32 	%r8, %r9, %r32;
	neg.s32 	%r42, %r31;
	mad.lo.s32 	%r36, %r40, %r25, %r38;
	add.s32 	%r41, %r36, %r3;
	shl.b32 	%r12, %r25, 5;
	mad.lo.s32 	%r39, %r26, %r2, %r38;
	cvta.to.global.u64 	%rd1, %rd3;
	cvta.to.global.u64 	%rd2, %rd4;
	mov.f32 	%f110, 0f00000000;
$L__BB0_2:
	setp.ge.s32 	%p2, %r2, %r24;
	setp.ge.u32 	%p3, %r38, %r26;
	mov.f32 	%f108, 0f00000000;
	or.pred  	%p4, %p2, %p3;
	@%p4 bra 	$L__BB0_4;
	mul.wide.u32 	%rd6, %r39, 4;
	add.s64 	%rd7, %rd1, %rd6;
	ld.global.f32 	%f108, [%rd7];
$L__BB0_4:
	setp.ge.s32 	%p5, %r5, %r25;
	st.shared.f32 	[%r7], %f108;
	setp.ge.u32 	%p6, %r40, %r26;
	mov.f32 	%f109, 0f00000000;
	or.pred  	%p7, %p5, %p6;
	@%p7 bra 	$L__BB0_6;
	mul.wide.u32 	%rd8, %r41, 4;
	add.s64 	%rd9, %rd2, %rd8;
	ld.global.f32 	%f109, [%rd9];
$L__BB0_6:
	st.shared.f32 	[%r8], %f109;
	bar.sync 	0;
	ld.shared.f32 	%f12, [%r6];
	ld.shared.f32 	%f13, [%r9];
	fma.rn.f32 	%f14, %f12, %f13, %f110;
	ld.shared.f32 	%f15, [%r6+4];
	ld.shared.f32 	%f16, [%r9+128];
	fma.rn.f32 	%f17, %f15, %f16, %f14;
	ld.shared.f32 	%f18, [%r6+8];
	ld.shared.f32 	%f19, [%r9+256];
	fma.rn.f32 	%f20, %f18, %f19, %f17;
	ld.shared.f32 	%f21, [%r6+12];
	ld.shared.f32 	%f22, [%r9+384];
	fma.rn.f32 	%f23, %f21, %f22, %f20;
	ld.shared.f32 	%f24, [%r6+16];
	ld.shared.f32 	%f25, [%r9+512];
	fma.rn.f32 	%f26, %f24, %f25, %f23;
	ld.shared.f32 	%f27, [%r6+20];
	ld.shared.f32 	%f28, [%r9+640];
	fma.rn.f32 	%f29, %f27, %f28, %f26;
	ld.shared.f32 	%f30, [%r6+24];
	ld.shared.f32 	%f31, [%r9+768];
	fma.rn.f32 	%f32, %f30, %f31, %f29;
	ld.shared.f32 	%f33, [%r6+28];
	ld.shared.f32 	%f34, [%r9+896];
	fma.rn.f32 	%f35, %f33, %f34, %f32;
	ld.shared.f32 	%f36, [%r6+32];
	ld.shared.f32 	%f37, [%r9+1024];
	fma.rn.f32 	%f38, %f36, %f37, %f35;
	ld.shared.f32 	%f39, [%r6+36];
	ld.shared.f32 	%f40, [%r9+1152];
	fma.rn.f32 	%f41, %f39, %f40, %f38;
	ld.shared.f32 	%f42, [%r6+40];
	ld.shared.f32 	%f43, [%r9+1280];
	fma.rn.f32 	%f44, %f42, %f43, %f41;
	ld.shared.f32 	%f45, [%r6+44];
	ld.shared.f32 	%f46, [%r9+1408];
	fma.rn.f32 	%f47, %f45, %f46, %f44;
	ld.shared.f32 	%f48, [%r6+48];
	ld.shared.f32 	%f49, [%r9+1536];
	fma.rn.f32 	%f50, %f48, %f49, %f47;
	ld.shared.f32 	%f51, [%r6+52];
	ld.shared.f32 	%f52, [%r9+1664];
	fma.rn.f32 	%f53, %f51, %f52, %f50;
	ld.shared.f32 	%f54, [%r6+56];
	ld.shared.f32 	%f55, [%r9+1792];
	fma.rn.f32 	%f56, %f54, %f55, %f53;
	ld.shared.f32 	%f57, [%r6+60];
	ld.shared.f32 	%f58, [%r9+1920];
	fma.rn.f32 	%f59, %f57, %f58, %f56;
	ld.shared.f32 	%f60, [%r6+64];
	ld.shared.f32 	%f61, [%r9+2048];
	fma.rn.f32 	%f62, %f60, %f61, %f59;
	ld.shared.f32 	%f63, [%r6+68];
	ld.shared.f32 	%f64, [%r9+2176];
	fma.rn.f32 	%f65, %f63, %f64, %f62;
	ld.shared.f32 	%f66, [%r6+72];
	ld.shared.f32 	%f67, [%r9+2304];
	fma.rn.f32 	%f68, %f66, %f67, %f65;
	ld.shared.f32 	%f69, [%r6+76];
	ld.shared.f32 	%f70, [%r9+2432];
	fma.rn.f32 	%f71, %f69, %f70, %f68;
	ld.shared.f32 	%f72, [%r6+80];
	ld.shared.f32 	%f73, [%r9+2560];
	fma.rn.f32 	%f74, %f72, %f73, %f71;
	ld.shared.f32 	%f75, [%r6+84];
	ld.shared.f32 	%f76, [%r9+2688];
	fma.rn.f32 	%f77, %f75, %f76, %f74;
	ld.shared.f32 	%f78, [%r6+88];
	ld.shared.f32 	%f79, [%r9+2816];
	fma.rn.f32 	%f80, %f78, %f79, %f77;
	ld.shared.f32 	%f81, [%r6+92];
	ld.shared.f32 	%f82, [%r9+2944];
	fma.rn.f32 	%f83, %f81, %f82, %f80;
	ld.shared.f32 	%f84, [%r6+96];
	ld.shared.f32 	%f85, [%r9+3072];
	fma.rn.f32 	%f86, %f84, %f85, %f83;
	ld.shared.f32 	%f87, [%r6+100];
	ld.shared.f32 	%f88, [%r9+3200];
	fma.rn.f32 	%f89, %f87, %f88, %f86;
	ld.shared.f32 	%f90, [%r6+104];
	ld.shared.f32 	%f91, [%r9+3328];
	fma.rn.f32 	%f92, %f90, %f91, %f89;
	ld.shared.f32 	%f93, [%r6+108];
	ld.shared.f32 	%f94, [%r9+3456];
	fma.rn.f32 	%f95, %f93, %f94, %f92;
	ld.shared.f32 	%f96, [%r6+112];
	ld.shared.f32 	%f97, [%r9+3584];
	fma.rn.f32 	%f98, %f96, %f97, %f95;
	ld.shared.f32 	%f99, [%r6+116];
	ld.shared.f32 	%f100, [%r9+3712];
	fma.rn.f32 	%f101, %f99, %f100, %f98;
	ld.shared.f32 	%f102, [%r6+120];
	ld.shared.f32 	%f103, [%r9+3840];
	fma.rn.f32 	%f104, %f102, %f103, %f101;
	ld.shared.f32 	%f105, [%r6+124];
	ld.shared.f32 	%f106, [%r9+3968];
	fma.rn.f32 	%f110, %f105, %f106, %f104;
	bar.sync 	0;
	add.s32 	%r42, %r42, 1;
	setp.ne.s32 	%p8, %r42, 0;
	add.s32 	%r41, %r41, %r12;
	add.s32 	%r40, %r40, 32;
	add.s32 	%r39, %r39, 32;
	add.s32 	%r38, %r38, 32;
	@%p8 bra 	$L__BB0_2;
$L__BB0_7:
	setp.ge.s32 	%p9, %r2, %r24;
	setp.ge.s32 	%p10, %r5, %r25;
	or.pred  	%p11, %p9, %p10;
	@%p11 bra 	$L__BB0_9;
	mad.lo.s32 	%r37, %r25, %r2, %r5;
	cvta.to.global.u64 	%rd10, %rd5;
	mul.wide.s32 	%rd11, %r37, 4;
	add.s64 	%rd12, %rd10, %rd11;
	st.global.f32 	[%rd12], %f110;
$L__BB0_9:
	ret;

}


// ===== COMPILED SASS (sm_100) =====

	.target	sm_100

	.elftype	@"ET_EXEC"


//--------------------- .note.nv.tkinfo           --------------------------
	.section	.note.nv.tkinfo,"",@"SHT_NOTE"
	.sectionflags	@"SHF_NOTE_NV_TKINFO"
	.tkinfo
        /*0018*/ 	.word	0x00000002
        /*0030*/ 	.string	""
        /*0030*/ 	.string	"ptxas"
        /*0030*/ 	.string	"Cuda compilation tools, release 13.0, V13.0.88"
        /*0030*/ 	.string	"Build cuda_13.0.r13.0/compiler.36424714_0"
        /*0030*/ 	.string	"-arch sm_100 -m 64 "



//--------------------- .note.nv.cuinfo           --------------------------
	.section	.note.nv.cuinfo,"",@"SHT_NOTE"
	.sectionflags	@"SHF_NOTE_NV_CUINFO"
        /*0018*/ 	.short	0x0002
        /*001a*/ 	.short	0x0064
        /*001c*/ 	.short	0x0082
	.zero		2


//--------------------- .nv.info                  --------------------------
	.section	.nv.info,"",@"SHT_CUDA_INFO"
	.align	4


	//----- nvinfo : EIATTR_REGCOUNT
	.align		4
        /*0000*/ 	.byte	0x04, 0x2f
        /*0002*/ 	.short	(.L_1 - .L_0)
	.align		4
.L_0:
        /*0004*/ 	.word	index@(_Z10ZYMSgemm2DPfS_S_iii)
        /*0008*/ 	.word	0x00000020


	//----- nvinfo : EIATTR_FRAME_SIZE
	.align		4
.L_1:
        /*000c*/ 	.byte	0x04, 0x11
        /*000e*/ 	.short	(.L_3 - .L_2)
	.align		4
.L_2:
        /*0010*/ 	.word	index@(_Z10ZYMSgemm2DPfS_S_iii)
        /*0014*/ 	.word	0x00000000


	//----- nvinfo : EIATTR_MIN_STACK_SIZE
	.align		4
.L_3:
        /*0018*/ 	.byte	0x04, 0x12
        /*001a*/ 	.short	(.L_5 - .L_4)
	.align		4
.L_4:
        /*001c*/ 	.word	index@(_Z10ZYMSgemm2DPfS_S_iii)
        /*0020*/ 	.word	0x00000000
.L_5:


//--------------------- .nv.compat                --------------------------
	.section	.nv.compat,"",@"SHT_CUDA_COMPAT_INFO"
	.align	4
        /*0000*/ 	.byte	0x02, 0x09, 0x00, 0x00, 0x02, 0x02, 0x01, 0x00, 0x02, 0x05, 0x05, 0x00, 0x03, 0x07, 0x01, 0x01
        /*0010*/ 	.byte	0x02, 0x03, 0x00, 0x00, 0x02, 0x06, 0x01, 0x00, 0x04, 0x0b, 0x08, 0x00, 0x09, 0x00, 0x00, 0x00
        /*0020*/ 	.byte	0x00, 0x00, 0x00, 0x00


//--------------------- .nv.info._Z10ZYMSgemm2DPfS_S_iii --------------------------
	.section	.nv.info._Z10ZYMSgemm2DPfS_S_iii,"",@"SHT_CUDA_INFO"
	.sectionflags	@""
	.align	4


	//----- nvinfo : EIATTR_CUDA_API_VERSION
	.align		4
        /*0000*/ 	.byte	0x04, 0x37
        /*0002*/ 	.short	(.L_7 - .L_6)
.L_6:
        /*0004*/ 	.word	0x00000082


	//----- nvinfo : EIATTR_KPARAM_INFO
	.align		4
.L_7:
        /*0008*/ 	.byte	0x04, 0x17
        /*000a*/ 	.short	(.L_9 - .L_8)
.L_8:
        /*000c*/ 	.word	0x00000000
        /*0010*/ 	.short	0x0005
        /*0012*/ 	.short	0x0020
        /*0014*/ 	.byte	0x00, 0xf0, 0x11, 0x00


	//----- nvinfo : EIATTR_KPARAM_INFO
	.align		4
.L_9:
        /*0018*/ 	.byte	0x04, 0x17
        /*001a*/ 	.short	(.L_11 - .L_10)
.L_10:
        /*001c*/ 	.word	0x00000000
        /*0020*/ 	.short	0x0004
        /*0022*/ 	.short	0x001c
        /*0024*/ 	.byte	0x00, 0xf0, 0x11, 0x00


	//----- nvinfo : EIATTR_KPARAM_INFO
	.align		4
.L_11:
        /*0028*/ 	.byte	0x04, 0x17
        /*002a*/ 	.short	(.L_13 - .L_12)
.L_12:
        /*002c*/ 	.word	0x00000000
        /*0030*/ 	.short	0x0003
        /*0032*/ 	.short	0x0018
        /*0034*/ 	.byte	0x00, 0xf0, 0x11, 0x00


	//----- nvinfo : EIATTR_KPARAM_INFO
	.align		4
.L_13:
        /*0038*/ 	.byte	0x04, 0x17
        /*003a*/ 	.short	(.L_15 - .L_14)
.L_14:
        /*003c*/ 	.word	0x00000000
        /*0040*/ 	.short	0x0002
        /*0042*/ 	.short	0x0010
        /*0044*/ 	.byte	0x00, 0xf5, 0x21, 0x00


	//----- nvinfo : EIATTR_KPARAM_INFO
	.align		4
.L_15:
        /*0048*/ 	.byte	0x04, 0x17
        /*004a*/ 	.short	(.L_17 - .L_16)
.L_16:
        /*004c*/ 	.word	0x00000000
        /*0050*/ 	.short	0x0001
        /*0052*/ 	.short	0x0008
        /*0054*/ 	.byte	0x00, 0xf5, 0x21, 0x00


	//----- nvinfo : EIATTR_KPARAM_INFO
	.align		4
.L_17:
        /*0058*/ 	.byte	0x04, 0x17
        /*005a*/ 	.short	(.L_19 - .L_18)
.L_18:
        /*005c*/ 	.word	0x00000000
        /*0060*/ 	.short	0x0000
        /*0062*/ 	.short	0x0000
        /*0064*/ 	.byte	0x00, 0xf5, 0x21, 0x00


	//----- nvinfo : EIATTR_SPARSE_MMA_MASK
	.align		4
.L_19:
        /*0068*/ 	.byte	0x03, 0x50
        /*006a*/ 	.short	0x0000


	//----- nvinfo : EIATTR_MAXREG_COUNT
	.align		4
        /*006c*/ 	.byte	0x03, 0x1b
        /*006e*/ 	.short	0x00ff


	//----- nvinfo : EIATTR_NUM_BARRIERS
	.align		4
        /*0070*/ 	.byte	0x02, 0x4c
        /*0072*/ 	.byte	0x01
	.zero		1


	//----- nvinfo : EIATTR_MERCURY_ISA_VERSION
	.align		4
        /*0074*/ 	.byte	0x03, 0x5f
        /*0076*/ 	.short	0x0101


	//----- nvinfo : EIATTR_VRC_CTA_INIT_COUNT
	.align		4
        /*0078*/ 	.byte	0x02, 0x4a
	.zero		1
	.zero		1


	//----- nvinfo : EIATTR_EXIT_INSTR_OFFSETS
	.align		4
        /*007c*/ 	.byte	0x04, 0x1c
        /*007e*/ 	.short	(.L_21 - .L_20)


	//   ....[0]....
.L_20:
        /*0080*/ 	.word	0x00000820


	//   ....[1]....
        /*0084*/ 	.word	0x00000870


	//----- nvinfo : EIATTR_CBANK_PARAM_SIZE
	.align		4
.L_21:
        /*0088*/ 	.byte	0x03, 0x19
        /*008a*/ 	.short	0x0024


	//----- nvinfo : EIATTR_PARAM_CBANK
	.align		4
        /*008c*/ 	.byte	0x04, 0x0a
        /*008e*/ 	.short	(.L_23 - .L_22)
	.align		4
.L_22:
        /*0090*/ 	.word	index@(.nv.constant0._Z10ZYMSgemm2DPfS_S_iii)
        /*0094*/ 	.short	0x0380
        /*0096*/ 	.short	0x0024


	//----- nvinfo : EIATTR_SW_WAR
	.align		4
.L_23:
        /*0098*/ 	.byte	0x04, 0x36
        /*009a*/ 	.short	(.L_25 - .L_24)
.L_24:
        /*009c*/ 	.word	0x00000008
.L_25:


//--------------------- .nv.callgraph             --------------------------
	.section	.nv.callgraph,"",@"SHT_CUDA_CALLGRAPH"
	.align	4
	.sectionentsize	8
	.align		4
        /*0000*/ 	.word	0x00000000
	.align		4
        /*0004*/ 	.word	0xffffffff
	.align		4
        /*0008*/ 	.word	0x00000000
	.align		4
        /*000c*/ 	.word	0xfffffffe
	.align		4
        /*0010*/ 	.word	0x00000000
	.align		4
        /*0014*/ 	.word	0xfffffffd
	.align		4
        /*0018*/ 	.word	0x00000000
	.align		4
        /*001c*/ 	.word	0xfffffffc


//--------------------- .text._Z10ZYMSgemm2DPfS_S_iii --------------------------
	.section	.text._Z10ZYMSgemm2DPfS_S_iii,"ax",@progbits
	.align	128
        .global         _Z10ZYMSgemm2DPfS_S_iii
        .type           _Z10ZYMSgemm2DPfS_S_iii,@function
        .size           _Z10ZYMSgemm2DPfS_S_iii,(.L_x_3 - _Z10ZYMSgemm2DPfS_S_iii)
        .other          _Z10ZYMSgemm2DPfS_S_iii,@"STO_CUDA_ENTRY STV_DEFAULT"
_Z10ZYMSgemm2DPfS_S_iii:
.text._Z10ZYMSgemm2DPfS_S_iii:
[----:B------:R-:W-:Y:S01]  /*0000*/  LDC R1, c[0x0][0x37c] ;  /* 0x0000df00ff017b82 */ /* 0x000fe20000000800 */
[----:B------:R-:W0:Y:S01]  /*0010*/  S2R R18, SR_CTAID.Y ;  /* 0x0000000000127919 */ /* 0x000e220000002600 */
[----:B------:R-:W1:Y:S01]  /*0020*/  LDCU UR10, c[0x0][0x3a0] ;  /* 0x00007400ff0a77ac */ /* 0x000e620008000800 */
[----:B------:R-:W-:Y:S01]  /*0030*/  HFMA2 R21, -RZ, RZ, 0, 0 ;  /* 0x00000000ff157431 */ /* 0x000fe200000001ff */
[----:B------:R-:W0:Y:S01]  /*0040*/  S2R R17, SR_TID.Y ;  /* 0x0000000000117919 */ /* 0x000e220000002200 */
[----:B------:R-:W2:Y:S01]  /*0050*/  LDCU.64 UR8, c[0x0][0x358] ;  /* 0x00006b00ff0877ac */ /* 0x000ea20008000a00 */
[----:B------:R-:W3:Y:S01]  /*0060*/  S2R R2, SR_CTAID.X ;  /* 0x0000000000027919 */ /* 0x000ee20000002500 */
[----:B------:R-:W3:Y:S01]  /*0070*/  S2R R16, SR_TID.X ;  /* 0x0000000000107919 */ /* 0x000ee20000002100 */
[----:B-1----:R-:W-:Y:S01]  /*0080*/  UISETP.GE.AND UP0, UPT, UR10, 0x1, UPT ;  /* 0x000000010a00788c */ /* 0x002fe2000bf06270 */
[----:B0-----:R-:W-:Y:S02]  /*0090*/  LEA R18, R18, R17, 0x5 ;  /* 0x0000001112127211 */ /* 0x001fe400078e28ff */
[----:B---3--:R-:W-:-:S06]  /*00a0*/  LEA R19, R2, R16, 0x5 ;  /* 0x0000001002137211 */ /* 0x008fcc00078e28ff */
[----:B--2---:R-:W-:Y:S05]  /*00b0*/  BRA.U !UP0, `(.L_x_0) ;  /* 0x0000000508cc7547 */ /* 0x004fea000b800000 */
[----:B------:R-:W0:Y:S01]  /*00c0*/  S2UR UR7, SR_CgaCtaId ;  /* 0x00000000000779c3 */ /* 0x000e220000008800 */
[----:B------:R-:W1:Y:S01]  /*00d0*/  LDCU UR11, c[0x0][0x39c] ;  /* 0x00007380ff0b77ac */ /* 0x000e620008000800 */
[----:B------:R-:W-:Y:S01]  /*00e0*/  MOV R21, RZ ;  /* 0x000000ff00157202 */ /* 0x000fe20000000f00 */
[----:B------:R-:W-:Y:S01]  /*00f0*/  IMAD R6, R18, UR10, R16 ;  /* 0x0000000a12067c24 */ /* 0x000fe2000f8e0210 */
[----:B------:R-:W-:Y:S01]  /*0100*/  UMOV UR5, 0x400 ;  /* 0x0000040000057882 */ /* 0x000fe20000000000 */
[----:B------:R-:W-:-:S03]  /*0110*/  UIADD3 UR4, UPT, UPT, UR10, 0x1f, URZ ;  /* 0x0000001f0a047890 */ /* 0x000fc6000fffe0ff */
[----:B------:R-:W2:Y:S01]  /*0120*/  LDC R0, c[0x0][0x39c] ;  /* 0x0000e700ff007b82 */ /* 0x000ea20000000800 */
[----:B------:R-:W-:Y:S02]  /*0130*/  UIADD3 UR6, UPT, UPT, UR5, 0x1000, URZ ;  /* 0x0000100005067890 */ /* 0x000fe4000fffe0ff */
[----:B------:R-:W-:Y:S01]  /*0140*/  USHF.R.U32.HI UR4, URZ, 0x5, UR4 ;  /* 0x00000005ff047899 */ /* 0x000fe20008011604 */
[----:B------:R-:W3:Y:S01]  /*0150*/  LDCU UR13, c[0x0][0x3a0] ;  /* 0x00007400ff0d77ac */ /* 0x000ee20008000800 */
[----:B------:R-:W4:Y:S01]  /*0160*/  LDCU UR12, c[0x0][0x398] ;  /* 0x00007300ff0c77ac */ /* 0x000f220008000800 */
[----:B-1----:R-:W-:Y:S01]  /*0170*/  IMAD R7, R17, UR11, R16 ;  /* 0x0000000b11077c24 */ /* 0x002fe2000f8e0210 */
[----:B------:R-:W-:Y:S02]  /*0180*/  UIADD3 UR4, UPT, UPT, -UR4, URZ, URZ ;  /* 0x000000ff04047290 */ /* 0x000fe4000fffe1ff */
[----:B0-----:R-:W-:Y:S02]  /*0190*/  ULEA UR5, UR7, UR5, 0x18 ;  /* 0x0000000507057291 */ /* 0x001fe4000f8ec0ff */
[----:B------:R-:W-:Y:S01]  /*01a0*/  LEA R7, R2, R7, 0x5 ;  /* 0x0000000702077211 */ /* 0x000fe200078e28ff */
[----:B------:R-:W-:-:S03]  /*01b0*/  ULEA UR6, UR7, UR6, 0x18 ;  /* 0x0000000607067291 */ /* 0x000fc6000f8ec0ff */
[----:B------:R-:W-:-:S03]  /*01c0*/  LEA R5, R17, UR5, 0x7 ;  /* 0x0000000511057c11 */ /* 0x000fc6000f8e38ff */
[C---:B------:R-:W-:Y:S02]  /*01d0*/  LEA R3, R16.reuse, UR6, 0x2 ;  /* 0x0000000610037c11 */ /* 0x040fe4000f8e10ff */
[----:B------:R-:W-:Y:S02]  /*01e0*/  LEA R4, R16, R5, 0x2 ;  /* 0x0000000510047211 */ /* 0x000fe400078e10ff */
[----:B---34-:R-:W-:-:S07]  /*01f0*/  LEA R2, R17, R3, 0x7 ;  /* 0x0000000311027211 */ /* 0x018fce00078e38ff */
.L_x_1:
[----:B------:R-:W-:Y:S01]  /*0200*/  ISETP.GE.U32.AND P1, PT, R16, UR13, PT ;  /* 0x0000000d10007c0c */ /* 0x000fe2000bf26070 */
[----:B------:R-:W-:Y:S01]  /*0210*/  HFMA2 R24, -RZ, RZ, 0, 0 ;  /* 0x00000000ff187431 */ /* 0x000fe200000001ff */
[----:B------:R-:W-:Y:S02]  /*0220*/  ISETP.GE.U32.AND P0, PT, R17, UR13, PT ;  /* 0x0000000d11007c0c */ /* 0x000fe4000bf06070 */
[----:B------:R-:W-:Y:S02]  /*0230*/  ISETP.GE.OR P1, PT, R18, UR12, P1 ;  /* 0x0000000c12007c0c */ /* 0x000fe40008f26670 */
[----:B--2---:R-:W-:Y:S02]  /*0240*/  ISETP.GE.OR P0, PT, R19, R0, P0 ;  /* 0x000000001300720c */ /* 0x004fe40000706670 */
[----:B------:R-:W-:-:S09]  /*0250*/  MOV R29, RZ ;  /* 0x000000ff001d7202 */ /* 0x000fd20000000f00 */
[----:B------:R-:W0:Y:S08]  /*0260*/  @!P1 LDC.64 R10, c[0x0][0x380] ;  /* 0x0000e000ff0a9b82 */ /* 0x000e300000000a00 */
[----:B------:R-:W1:Y:S01]  /*0270*/  @!P0 LDC.64 R8, c[0x0][0x388] ;  /* 0x0000e200ff088b82 */ /* 0x000e620000000a00 */
[----:B0-----:R-:W-:-:S05]  /*0280*/  @!P1 IMAD.WIDE.U32 R10, R6, 0x4, R10 ;  /* 0x00000004060a9825 */ /* 0x001fca00078e000a */
[----:B------:R-:W2:Y:S01]  /*0290*/  @!P1 LDG.E R29, desc[UR8][R10.64] ;  /* 0x000000080a1d9981 */ /* 0x000ea2000c1e1900 */
[----:B-1----:R-:W-:-:S05]  /*02a0*/  @!P0 IMAD.WIDE.U32 R22, R7, 0x4, R8 ;  /* 0x0000000407168825 */ /* 0x002fca00078e0008 */
[----:B------:R-:W3:Y:S01]  /*02b0*/  @!P0 LDG.E R24, desc[UR8][R22.64] ;  /* 0x0000000816188981 */ /* 0x000ee2000c1e1900 */
[----:B------:R-:W-:-:S04]  /*02c0*/  UIADD3 UR4, UPT, UPT, UR4, 0x1, URZ ;  /* 0x0000000104047890 */ /* 0x000fc8000fffe0ff */
[----:B------:R-:W-:Y:S01]  /*02d0*/  UISETP.NE.AND UP0, UPT, UR4, URZ, UPT ;  /* 0x000000ff0400728c */ /* 0x000fe2000bf05270 */
[----:B------:R-:W-:Y:S01]  /*02e0*/  IADD3 R17, PT, PT, R17, 0x20, RZ ;  /* 0x0000002011117810 */ /* 0x000fe20007ffe0ff */
[----:B--2---:R-:W-:Y:S04]  /*02f0*/  STS [R4], R29 ;  /* 0x0000001d04007388 */ /* 0x004fe80000000800 */
[----:B---3--:R-:W-:Y:S01]  /*0300*/  STS [R2], R24 ;  /* 0x0000001802007388 */ /* 0x008fe20000000800 */
[----:B------:R-:W-:Y:S06]  /*0310*/  BAR.SYNC.DEFER_BLOCKING 0x0 ;  /* 0x0000000000007b1d */ /* 0x000fec0000010000 */
[----:B------:R-:W-:Y:S04]  /*0320*/  LDS R28, [R3] ;  /* 0x00000000031c7984 */ /* 0x000fe80000000800 */
[----:B------:R-:W0:Y:S04]  /*0330*/  LDS.128 R12, [R5] ;  /* 0x00000000050c7984 */ /* 0x000e280000000c00 */
[----:B------:R-:W1:Y:S04]  /*0340*/  LDS R23, [R3+0x80] ;  /* 0x0000800003177984 */ /* 0x000e680000000800 */
[----:B------:R-:W2:Y:S04]  /*0350*/  LDS R27, [R3+0x100] ;  /* 0x00010000031b7984 */ /* 0x000ea80000000800 */
[----:B------:R-:W3:Y:S04]  /*0360*/  LDS R26, [R3+0x180] ;  /* 0x00018000031a7984 */ /* 0x000ee80000000800 */
[----:B------:R-:W-:Y:S04]  /*0370*/  LDS R25, [R3+0x200] ;  /* 0x0002000003197984 */ /* 0x000fe80000000800 */
[----:B------:R-:W4:Y:S04]  /*0380*/  LDS.128 R8, [R5+0x10] ;  /* 0x0000100005087984 */ /* 0x000f280000000c00 */
[----:B------:R-:W5:Y:S04]  /*0390*/  LDS R20, [R3+0x280] ;  /* 0x0002800003147984 */ /* 0x000f680000000800 */
[----:B------:R-:W-:Y:S04]  /*03a0*/  LDS R24, [R3+0x380] ;  /* 0x0003800003187984 */ /* 0x000fe80000000800 */
[----:B------:R-:W-:Y:S01]  /*03b0*/  LDS R22, [R3+0x480] ;  /* 0x0004800003167984 */ /* 0x000fe20000000800 */
[----:B0-----:R-:W-:-:S03]  /*03c0*/  FFMA R12, R12, R28, R21 ;  /* 0x0000001c0c0c7223 */ /* 0x001fc60000000015 */
[----:B------:R-:W0:Y:S01]  /*03d0*/  LDS R21, [R3+0x300] ;  /* 0x0003000003157984 */ /* 0x000e220000000800 */
[----:B-1----:R-:W-:-:S03]  /*03e0*/  FFMA R12, R23, R13, R12 ;  /* 0x0000000d170c7223 */ /* 0x002fc6000000000c */
[----:B------:R-:W-:Y:S01]  /*03f0*/  LDS R23, [R3+0x400] ;  /* 0x0004000003177984 */ /* 0x000fe20000000800 */
[----:B--2---:R-:W-:-:S04]  /*0400*/  FFMA R27, R27, R14, R12 ;  /* 0x0000000e1b1b7223 */ /* 0x004fc8000000000c */
[----:B---3--:R-:W-:Y:S02]  /*0410*/  FFMA R27, R26, R15, R27 ;  /* 0x0000000f1a1b7223 */ /* 0x008fe4000000001b */
[----:B------:R-:W1:Y:S04]  /*0420*/  LDS.128 R12, [R5+0x20] ;  /* 0x00002000050c7984 */ /* 0x000e680000000c00 */
[----:B------:R-:W-:Y:S01]  /*0430*/  LDS R26, [R3+0x580] ;  /* 0x00058000031a7984 */ /* 0x000fe20000000800 */
[----:B----4-:R-:W-:-:S03]  /*0440*/  FFMA R27, R8, R25, R27 ;  /* 0x00000019081b7223 */ /* 0x010fc6000000001b */
[----:B------:R-:W2:Y:S01]  /*0450*/  LDS R25, [R3+0x500] ;  /* 0x0005000003197984 */ /* 0x000ea20000000800 */
[----:B-----5:R-:W-:-:S04]  /*0460*/  FFMA R20, R20, R9, R27 ;  /* 0x0000000914147223 */ /* 0x020fc8000000001b */
[----:B0-----:R-:W-:Y:S02]  /*0470*/  FFMA R21, R21, R10, R20 ;  /* 0x0000000a15157223 */ /* 0x001fe40000000014 */
[----:B------:R-:W-:Y:S02]  /*0480*/  LDS R20, [R3+0x680] ;  /* 0x0006800003147984 */ /* 0x000fe40000000800 */
[----:B------:R-:W-:Y:S02]  /*0490*/  FFMA R27, R24, R11, R21 ;  /* 0x0000000b181b7223 */ /* 0x000fe40000000015 */
[----:B------:R-:W-:Y:S04]  /*04a0*/  LDS R21, [R3+0x600] ;  /* 0x0006000003157984 */ /* 0x000fe80000000800 */
[----:B------:R-:W0:Y:S01]  /*04b0*/  LDS.128 R8, [R5+0x30] ;  /* 0x0000300005087984 */ /* 0x000e220000000c00 */
[----:B-1----:R-:W-:-:S03]  /*04c0*/  FFMA R27, R12, R23, R27 ;  /* 0x000000170c1b7223 */ /* 0x002fc6000000001b */
[----:B------:R-:W1:Y:S01]  /*04d0*/  LDS R23, [R3+0x700] ;  /* 0x0007000003177984 */ /* 0x000e620000000800 */
[----:B------:R-:W-:-:S03]  /*04e0*/  FFMA R22, R22, R13, R27 ;  /* 0x0000000d16167223 */ /* 0x000fc6000000001b */
[----:B------:R-:W3:Y:S01]  /*04f0*/  LDS R24, [R3+0x780] ;  /* 0x0007800003187984 */ /* 0x000ee20000000800 */
[----:B--2---:R-:W-:-:S03]  /*0500*/  FFMA R25, R25, R14, R22 ;  /* 0x0000000e19197223 */ /* 0x004fc60000000016 */
[----:B------:R-:W-:Y:S01]  /*0510*/  LDS R22, [R3+0x880] ;  /* 0x0008800003167984 */ /* 0x000fe20000000800 */
[----:B------:R-:W-:-:S03]  /*0520*/  FFMA R27, R26, R15, R25 ;  /* 0x0000000f1a1b7223 */ /* 0x000fc60000000019 */
[----:B------:R-:W-:Y:S04]  /*0530*/  LDS R25, [R3+0x800] ;  /* 0x0008000003197984 */ /* 0x000fe80000000800 */
[----:B------:R-:W2:Y:S04]  /*0540*/  LDS.128 R12, [R5+0x40] ;  /* 0x00004000050c7984 */ /* 0x000ea80000000c00 */
[----:B------:R-:W-:Y:S01]  /*0550*/  LDS R26, [R3+0x980] ;  /* 0x00098000031a7984 */ /* 0x000fe20000000800 */
[----:B0-----:R-:W-:-:S03]  /*0560*/  FFMA R27, R8, R21, R27 ;  /* 0x00000015081b7223 */ /* 0x001fc6000000001b */
[----:B------:R-:W0:Y:S01]  /*0570*/  LDS R21, [R3+0x900] ;  /* 0x0009000003157984 */ /* 0x000e220000000800 */
[----:B------:R-:W-:-:S04]  /*0580*/  FFMA R20, R20, R9, R27 ;  /* 0x0000000914147223 */ /* 0x000fc8000000001b */
[----:B-1----:R-:W-:Y:S02]  /*0590*/  FFMA R23, R23, R10, R20 ;  /* 0x0000000a17177223 */ /* 0x002fe40000000014 */
[----:B------:R-:W-:Y:S02]  /*05a0*/  LDS R20, [R3+0xa80] ;  /* 0x000a800003147984 */ /* 0x000fe40000000800 */
[----:B---3--:R-:W-:Y:S02]  /*05b0*/  FFMA R27, R24, R11, R23 ;  /* 0x0000000b181b7223 */ /* 0x008fe40000000017 */
[----:B------:R-:W-:Y:S04]  /*05c0*/  LDS R23, [R3+0xa00] ;  /* 0x000a000003177984 */ /* 0x000fe80000000800 */
[----:B------:R-:W1:Y:S01]  /*05d0*/  LDS.128 R8, [R5+0x50] ;  /* 0x0000500005087984 */ /* 0x000e620000000c00 */
[----:B--2---:R-:W-:-:S03]  /*05e0*/  FFMA R27, R12, R25, R27 ;  /* 0x000000190c1b7223 */ /* 0x004fc6000000001b */
[----:B------:R-:W2:Y:S01]  /*05f0*/  LDS R25, [R3+0xb00] ;  /* 0x000b000003197984 */ /* 0x000ea20000000800 */
[----:B------:R-:W-:-:S03]  /*0600*/  FFMA R12, R22, R13, R27 ;  /* 0x0000000d160c7223 */ /* 0x000fc6000000001b */
[----:B------:R-:W3:Y:S04]  /*0610*/  LDS R22, [R3+0xb80] ;  /* 0x000b800003167984 */ /* 0x000ee80000000800 */
[----:B------:R-:W-:Y:S01]  /*0620*/  LDS R24, [R3+0xc80] ;  /* 0x000c800003187984 */ /* 0x000fe20000000800 */
[----:B0-----:R-:W-:-:S04]  /*0630*/  FFMA R21, R21, R14, R12 ;  /* 0x0000000e15157223 */ /* 0x001fc8000000000c */
[----:B------:R-:W-:Y:S02]  /*0640*/  FFMA R27, R26, R15, R21 ;  /* 0x0000000f1a1b7223 */ /* 0x000fe40000000015 */
[----:B------:R-:W-:Y:S04]  /*0650*/  LDS R21, [R3+0xc00] ;  /* 0x000c000003157984 */ /* 0x000fe80000000800 */
[----:B------:R-:W0:Y:S01]  /*0660*/  LDS.128 R12, [R5+0x60] ;  /* 0x00006000050c7984 */ /* 0x000e220000000c00 */
[----:B-1----:R-:W-:-:S04]  /*0670*/  FFMA R23, R8, R23, R27 ;  /* 0x0000001708177223 */ /* 0x002fc8000000001b */
[----:B------:R-:W-:Y:S02]  /*0680*/  FFMA R20, R20, R9, R23 ;  /* 0x0000000914147223 */ /* 0x000fe40000000017 */
[----:B------:R-:W1:Y:S02]  /*0690*/  LDS R23, [R3+0xd00] ;  /* 0x000d000003177984 */ /* 0x000e640000000800 */
[----:B--2---:R-:W-:Y:S02]  /*06a0*/  FFMA R25, R25, R10, R20 ;  /* 0x0000000a19197223 */ /* 0x004fe40000000014 */
[----:B------:R-:W2:Y:S02]  /*06b0*/  LDS R20, [R3+0xd80] ;  /* 0x000d800003147984 */ /* 0x000ea40000000800 */
[----:B---3--:R-:W-:Y:S02]  /*06c0*/  FFMA R27, R22, R11, R25 ;  /* 0x0000000b161b7223 */ /* 0x008fe40000000019 */
[----:B------:R-:W-:Y:S04]  /*06d0*/  LDS R25, [R3+0xe00] ;  /* 0x000e000003197984 */ /* 0x000fe80000000800 */
[----:B------:R-:W3:Y:S04]  /*06e0*/  LDS.128 R8, [R5+0x70] ;  /* 0x0000700005087984 */ /* 0x000ee80000000c00 */
[----:B------:R-:W4:Y:S01]  /*06f0*/  LDS R22, [R3+0xe80] ;  /* 0x000e800003167984 */ /* 0x000f220000000800 */
[----:B0-----:R-:W-:-:S03]  /*0700*/  FFMA R27, R12, R21, R27 ;  /* 0x000000150c1b7223 */ /* 0x001fc6000000001b */
[----:B------:R-:W0:Y:S04]  /*0710*/  LDS R21, [R3+0xf00] ;  /* 0x000f000003157984 */ /* 0x000e280000000800 */
[----:B------:R-:W5:Y:S01]  /*0720*/  LDS R12, [R3+0xf80] ;  /* 0x000f8000030c7984 */ /* 0x000f620000000800 */
[----:B------:R-:W-:-:S04]  /*0730*/  FFMA R24, R24, R13, R27 ;  /* 0x0000000d18187223 */ /* 0x000fc8000000001b */
[----:B-1----:R-:W-:-:S04]  /*0740*/  FFMA R23, R23, R14, R24 ;  /* 0x0000000e17177223 */ /* 0x002fc80000000018 */
[----:B--2---:R-:W-:-:S04]  /*0750*/  FFMA R15, R20, R15, R23 ;  /* 0x0000000f140f7223 */ /* 0x004fc80000000017 */
[----:B---3--:R-:W-:-:S04]  /*0760*/  FFMA R15, R8, R25, R15 ;  /* 0x00000019080f7223 */ /* 0x008fc8000000000f */
[----:B----4-:R-:W-:Y:S01]  /*0770*/  FFMA R22, R22, R9, R15 ;  /* 0x0000000916167223 */ /* 0x010fe2000000000f */
[----:B------:R-:W-:Y:S02]  /*0780*/  IADD3 R16, PT, PT, R16, 0x20, RZ ;  /* 0x0000002010107810 */ /* 0x000fe40007ffe0ff */
[----:B------:R-:W-:Y:S02]  /*0790*/  IADD3 R6, PT, PT, R6, 0x20, RZ ;  /* 0x0000002006067810 */ /* 0x000fe40007ffe0ff */
[----:B------:R-:W-:Y:S01]  /*07a0*/  LEA R7, R0, R7, 0x5 ;  /* 0x0000000700077211 */ /* 0x000fe200078e28ff */
[----:B0-----:R-:W-:-:S04]  /*07b0*/  FFMA R21, R21, R10, R22 ;  /* 0x0000000a15157223 */ /* 0x001fc80000000016 */
[----:B-----5:R-:W-:Y:S01]  /*07c0*/  FFMA R21, R12, R11, R21 ;  /* 0x0000000b0c157223 */ /* 0x020fe20000000015 */
[----:B------:R-:W-:Y:S06]  /*07d0*/  BAR.SYNC.DEFER_BLOCKING 0x0 ;  /* 0x0000000000007b1d */ /* 0x000fec0000010000 */
[----:B------:R-:W-:Y:S05]  /*07e0*/  BRA.U UP0, `(.L_x_1) ;  /* 0xfffffff900847547 */ /* 0x000fea000b83ffff */
.L_x_0:
[----:B------:R-:W0:Y:S02]  /*07f0*/  LDCU.64 UR4, c[0x0][0x398] ;  /* 0x00007300ff0477ac */ /* 0x000e240008000a00 */
[----:B0-----:R-:W-:-:S04]  /*0800*/  ISETP.GE.AND P0, PT, R19, UR5, PT ;  /* 0x0000000513007c0c */ /* 0x001fc8000bf06270 */
[----:B------:R-:W-:-:S13]  /*0810*/  ISETP.GE.OR P0, PT, R18, UR4, P0 ;  /* 0x0000000412007c0c */ /* 0x000fda0008706670 */
[----:B------:R-:W-:Y:S05]  /*0820*/  @P0 EXIT ;  /* 0x000000000000094d */ /* 0x000fea0003800000 */
[----:B------:R-:W0:Y:S01]  /*0830*/  LDC.64 R2, c[0x0][0x390] ;  /* 0x0000e400ff027b82 */ /* 0x000e220000000a00 */
[----:B------:R-:W-:-:S04]  /*0840*/  IMAD R19, R18, UR5, R19 ;  /* 0x0000000512137c24 */ /* 0x000fc8000f8e0213 */
[----:B0-----:R-:W-:-:S05]  /*0850*/  IMAD.WIDE R2, R19, 0x4, R2 ;  /* 0x0000000413027825 */ /* 0x001fca00078e0202 */
[----:B------:R-:W-:Y:S01]  /*0860*/  STG.E desc[UR8][R2.64], R21 ;  /* 0x0000001502007986 */ /* 0x000fe2000c101908 */
[----:B------:R-:W-:Y:S05]  /*0870*/  EXIT ;  /* 0x000000000000794d */ /* 0x000fea0003800000 */
.L_x_2:
[----:B------:R-:W-:-:S00]  /*0880*/  BRA `(.L_x_2) ;  /* 0xfffffffc00fc7947 */ /* 0x000fc0000383ffff */
[----:B------:R-:W-:-:S00]  /*0890*/  NOP ;  /* 0x0000000000007918 */ /* 0x000fc00000000000 */
        /* <DEDUP_REMOVED lines=14> */
.L_x_3:


//--------------------- .nv.shared._Z10ZYMSgemm2DPfS_S_iii --------------------------
	.section	.nv.shared._Z10ZYMSgemm2DPfS_S_iii,"aw",@nobits
	.sectionflags	@""
	.align	4
.nv.shared._Z10ZYMSgemm2DPfS_S_iii:
	.zero		9216


//--------------------- .nv.shared.reserved.0     --------------------------
	.section	.nv.shared.reserved.0,"aw",@nobits
	.weak		__nv_reservedSMEM_offset_0_alias
	.size		__nv_reservedSMEM_offset_0_alias, 0, 64
	.other		__nv_reservedSMEM_offset_0_alias,@"STO_CUDA_RESERVED_SHARED STV_DEFAULT"
__nv_reservedSMEM_offset_0_alias:
	.zero		0
	.zero		64


//--------------------- .nv.constant0._Z10ZYMSgemm2DPfS_S_iii --------------------------
	.section	.nv.constant0._Z10ZYMSgemm2DPfS_S_iii,"a",@progbits
	.sectionflags	@""
	.align	4
.nv.constant0._Z10ZYMSgemm2DPfS_S_iii:
	.zero		932


//--------------------- SYMBOLS --------------------------

	.type		.nv.reservedSmem.offset0,@object
	.size		.nv.reservedSmem.offset0,0x4
	.type		.nv.reservedSmem.cap,@object
	.size		.nv.reservedSmem.cap,0x4
